//
// Generated by NVIDIA NVVM Compiler
//
// Compiler Build ID: CL-36424714
// Cuda compilation tools, release 13.0, V13.0.88
// Based on NVVM 20.0.0
//

.version 9.0
.target sm_100
.address_size 64

	// .globl	_Z11squareArrayPKiPii

.visible .entry _Z11squareArrayPKiPii(
	.param .u64 .ptr .align 1 _Z11squareArrayPKiPii_param_0,
	.param .u64 .ptr .align 1 _Z11squareArrayPKiPii_param_1,
	.param .u32 _Z11squareArrayPKiPii_param_2
)
{
	.reg .pred 	%p<2>;
	.reg .b32 	%r<8>;
	.reg .b64 	%rd<8>;

	ld.param.u64 	%rd1, [_Z11squareArrayPKiPii_param_0];
	ld.param.u64 	%rd2, [_Z11squareArrayPKiPii_param_1];
	ld.param.u32 	%r2, [_Z11squareArrayPKiPii_param_2];
	mov.u32 	%r3, %tid.x;
	mov.u32 	%r4, %ctaid.x;
	mov.u32 	%r5, %ntid.x;
	mad.lo.s32 	%r1, %r4, %r5, %r3;
	setp.ge.s32 	%p1, %r1, %r2;
	@%p1 bra 	$L__BB0_2;
	cvta.to.global.u64 	%rd3, %rd1;
	cvta.to.global.u64 	%rd4, %rd2;
	mul.wide.s32 	%rd5, %r1, 4;
	add.s64 	%rd6, %rd3, %rd5;
	ld.global.u32 	%r6, [%rd6];
	mul.lo.s32 	%r7, %r6, %r6;
	add.s64 	%rd7, %rd4, %rd5;
	st.global.u32 	[%rd7], %r7;
$L__BB0_2:
	ret;

}
	// .globl	_Z9cubeArrayPKiPii
.visible .entry _Z9cubeArrayPKiPii(
	.param .u64 .ptr .align 1 _Z9cubeArrayPKiPii_param_0,
	.param .u64 .ptr .align 1 _Z9cubeArrayPKiPii_param_1,
	.param .u32 _Z9cubeArrayPKiPii_param_2
)
{
	.reg .pred 	%p<2>;
	.reg .b32 	%r<9>;
	.reg .b64 	%rd<8>;

	ld.param.u64 	%rd1, [_Z9cubeArrayPKiPii_param_0];
	ld.param.u64 	%rd2, [_Z9cubeArrayPKiPii_param_1];
	ld.param.u32 	%r2, [_Z9cubeArrayPKiPii_param_2];
	mov.u32 	%r3, %tid.x;
	mov.u32 	%r4, %ctaid.x;
	mov.u32 	%r5, %ntid.x;
	mad.lo.s32 	%r1, %r4, %r5, %r3;
	setp.ge.s32 	%p1, %r1, %r2;
	@%p1 bra 	$L__BB1_2;
	cvta.to.global.u64 	%rd3, %rd1;
	cvta.to.global.u64 	%rd4, %rd2;
	mul.wide.s32 	%rd5, %r1, 4;
	add.s64 	%rd6, %rd3, %rd5;
	ld.global.u32 	%r6, [%rd6];
	mul.lo.s32 	%r7, %r6, %r6;
	mul.lo.s32 	%r8, %r7, %r6;
	add.s64 	%rd7, %rd4, %rd5;
	st.global.u32 	[%rd7], %r8;
$L__BB1_2:
	ret;

}
	// .globl	_Z9sumArraysPKiS0_Pii
.visible .entry _Z9sumArraysPKiS0_Pii(
	.param .u64 .ptr .align 1 _Z9sumArraysPKiS0_Pii_param_0,
	.param .u64 .ptr .align 1 _Z9sumArraysPKiS0_Pii_param_1,
	.param .u64 .ptr .align 1 _Z9sumArraysPKiS0_Pii_param_2,
	.param .u32 _Z9sumArraysPKiS0_Pii_param_3
)
{
	.reg .pred 	%p<2>;
	.reg .b32 	%r<9>;
	.reg .b64 	%rd<11>;

	ld.param.u64 	%rd1, [_Z9sumArraysPKiS0_Pii_param_0];
	ld.param.u64 	%rd2, [_Z9sumArraysPKiS0_Pii_param_1];
	ld.param.u64 	%rd3, [_Z9sumArraysPKiS0_Pii_param_2];
	ld.param.u32 	%r2, [_Z9sumArraysPKiS0_Pii_param_3];
	mov.u32 	%r3, %tid.x;
	mov.u32 	%r4, %ctaid.x;
	mov.u32 	%r5, %ntid.x;
	mad.lo.s32 	%r1, %r4, %r5, %r3;
	setp.ge.s32 	%p1, %r1, %r2;
	@%p1 bra 	$L__BB2_2;
	cvta.to.global.u64 	%rd4, %rd1;
	cvta.to.global.u64 	%rd5, %rd2;
	cvta.to.global.u64 	%rd6, %rd3;
	mul.wide.s32 	%rd7, %r1, 4;
	add.s64 	%rd8, %rd4, %rd7;
	ld.global.u32 	%r6, [%rd8];
	add.s64 	%rd9, %rd5, %rd7;
	ld.global.u32 	%r7, [%rd9];
	add.s32 	%r8, %r7, %r6;
	add.s64 	%rd10, %rd6, %rd7;
	st.global.u32 	[%rd10], %r8;
$L__BB2_2:
	ret;

}


// ===== COMPILED SASS (sm_100) =====

	.target	sm_100

	.elftype	@"ET_EXEC"


//--------------------- .note.nv.tkinfo           --------------------------
	.section	.note.nv.tkinfo,"",@"SHT_NOTE"
	.sectionflags	@"SHF_NOTE_NV_TKINFO"
	.tkinfo
        /*0018*/ 	.word	0x00000002
        /*0030*/ 	.string	""
        /*0030*/ 	.string	"ptxas"
        /*0030*/ 	.string	"Cuda compilation tools, release 13.0, V13.0.88"
        /*0030*/ 	.string	"Build cuda_13.0.r13.0/compiler.36424714_0"
        /*0030*/ 	.string	"-arch sm_100 -m 64 "



//--------------------- .note.nv.cuinfo           --------------------------
	.section	.note.nv.cuinfo,"",@"SHT_NOTE"
	.sectionflags	@"SHF_NOTE_NV_CUINFO"
        /*0018*/ 	.short	0x0002
        /*001a*/ 	.short	0x0064
        /*001c*/ 	.short	0x0082
	.zero		2


//--------------------- .nv.info                  --------------------------
	.section	.nv.info,"",@"SHT_CUDA_INFO"
	.align	4


	//----- nvinfo : EIATTR_REGCOUNT
	.align		4
        /*0000*/ 	.byte	0x04, 0x2f
        /*0002*/ 	.short	(.L_1 - .L_0)
	.align		4
.L_0:
        /*0004*/ 	.word	index@(_Z11squareArrayPKiPii)
        /*0008*/ 	.word	0x0000000a


	//----- nvinfo : EIATTR_FRAME_SIZE
	.align		4
.L_1:
        /*000c*/ 	.byte	0x04, 0x11
        /*000e*/ 	.short	(.L_3 - .L_2)
	.align		4
.L_2:
        /*0010*/ 	.word	index@(_Z11squareArrayPKiPii)
        /*0014*/ 	.word	0x00000000


	//----- nvinfo : EIATTR_REGCOUNT
	.align		4
.L_3:
        /*0018*/ 	.byte	0x04, 0x2f
        /*001a*/ 	.short	(.L_5 - .L_4)
	.align		4
.L_4:
        /*001c*/ 	.word	index@(_Z9cubeArrayPKiPii)
        /*0020*/ 	.word	0x0000000c


	//----- nvinfo : EIATTR_FRAME_SIZE
	.align		4
.L_5:
        /*0024*/ 	.byte	0x04, 0x11
        /*0026*/ 	.short	(.L_7 - .L_6)
	.align		4
.L_6:
        /*0028*/ 	.word	index@(_Z9cubeArrayPKiPii)
        /*002c*/ 	.word	0x00000000


	//----- nvinfo : EIATTR_REGCOUNT
	.align		4
.L_7:
        /*0030*/ 	.byte	0x04, 0x2f
        /*0032*/ 	.short	(.L_9 - .L_8)
	.align		4
.L_8:
        /*0034*/ 	.word	index@(_Z9sumArraysPKiS0_Pii)
        /*0038*/ 	.word	0x0000000c


	//----- nvinfo : EIATTR_FRAME_SIZE
	.align		4
.L_9:
        /*003c*/ 	.byte	0x04, 0x11
        /*003e*/ 	.short	(.L_11 - .L_10)
	.align		4
.L_10:
        /*0040*/ 	.word	index@(_Z9sumArraysPKiS0_Pii)
        /*0044*/ 	.word	0x00000000


	//----- nvinfo : EIATTR_MIN_STACK_SIZE
	.align		4
.L_11:
        /*0048*/ 	.byte	0x04, 0x12
        /*004a*/ 	.short	(.L_13 - .L_12)
	.align		4
.L_12:
        /*004c*/ 	.word	index@(_Z9sumArraysPKiS0_Pii)
        /*0050*/ 	.word	0x00000000


	//----- nvinfo : EIATTR_MIN_STACK_SIZE
	.align		4
.L_13:
        /*0054*/ 	.byte	0x04, 0x12
        /*0056*/ 	.short	(.L_15 - .L_14)
	.align		4
.L_14:
        /*0058*/ 	.word	index@(_Z9cubeArrayPKiPii)
        /*005c*/ 	.word	0x00000000


	//----- nvinfo : EIATTR_MIN_STACK_SIZE
	.align		4
.L_15:
        /*0060*/ 	.byte	0x04, 0x12
        /*0062*/ 	.short	(.L_17 - .L_16)
	.align		4
.L_16:
        /*0064*/ 	.word	index@(_Z11squareArrayPKiPii)
        /*0068*/ 	.word	0x00000000
.L_17:


//--------------------- .nv.compat                --------------------------
	.section	.nv.compat,"",@"SHT_CUDA_COMPAT_INFO"
	.align	4
        /*0000*/ 	.byte	0x02, 0x09, 0x00, 0x00, 0x02, 0x02, 0x01, 0x00, 0x02, 0x05, 0x05, 0x00, 0x03, 0x07, 0x01, 0x01
        /*0010*/ 	.byte	0x02, 0x03, 0x00, 0x00, 0x02, 0x06, 0x01, 0x00, 0x04, 0x0b, 0x08, 0x00, 0x09, 0x00, 0x00, 0x00
        /*0020*/ 	.byte	0x00, 0x00, 0x00, 0x00


//--------------------- .nv.info._Z9sumArraysPKiS0_Pii --------------------------
	.section	.nv.info._Z9sumArraysPKiS0_Pii,"",@"SHT_CUDA_INFO"
	.sectionflags	@""
	.align	4


	//----- nvinfo : EIATTR_CUDA_API_VERSION
	.align		4
        /*0000*/ 	.byte	0x04, 0x37
        /*0002*/ 	.short	(.L_19 - .L_18)
.L_18:
        /*0004*/ 	.word	0x00000082


	//----- nvinfo : EIATTR_KPARAM_INFO
	.align		4
.L_19:
        /*0008*/ 	.byte	0x04, 0x17
        /*000a*/ 	.short	(.L_21 - .L_20)
.L_20:
        /*000c*/ 	.word	0x00000000
        /*0010*/ 	.short	0x0003
        /*0012*/ 	.short	0x0018
        /*0014*/ 	.byte	0x00, 0xf0, 0x11, 0x00


	//----- nvinfo : EIATTR_KPARAM_INFO
	.align		4
.L_21:
        /*0018*/ 	.byte	0x04, 0x17
        /*001a*/ 	.short	(.L_23 - .L_22)
.L_22:
        /*001c*/ 	.word	0x00000000
        /*0020*/ 	.short	0x0002
        /*0022*/ 	.short	0x0010
        /*0024*/ 	.byte	0x00, 0xf5, 0x21, 0x00


	//----- nvinfo : EIATTR_KPARAM_INFO
	.align		4
.L_23:
        /*0028*/ 	.byte	0x04, 0x17
        /*002a*/ 	.short	(.L_25 - .L_24)
.L_24:
        /*002c*/ 	.word	0x00000000
        /*0030*/ 	.short	0x0001
        /*0032*/ 	.short	0x0008
        /*0034*/ 	.byte	0x00, 0xf5, 0x21, 0x00


	//----- nvinfo : EIATTR_KPARAM_INFO
	.align		4
.L_25:
        /*0038*/ 	.byte	0x04, 0x17
        /*003a*/ 	.short	(.L_27 - .L_26)
.L_26:
        /*003c*/ 	.word	0x00000000
        /*0040*/ 	.short	0x0000
        /*0042*/ 	.short	0x0000
        /*0044*/ 	.byte	0x00, 0xf5, 0x21, 0x00


	//----- nvinfo : EIATTR_SPARSE_MMA_MASK
	.align		4
.L_27:
        /*0048*/ 	.byte	0x03, 0x50
        /*004a*/ 	.short	0x0000


	//----- nvinfo : EIATTR_MAXREG_COUNT
	.align		4
        /*004c*/ 	.byte	0x03, 0x1b
        /*004e*/ 	.short	0x00ff


	//----- nvinfo : EIATTR_MERCURY_ISA_VERSION
	.align		4
        /*0050*/ 	.byte	0x03, 0x5f
        /*0052*/ 	.short	0x0101


	//----- nvinfo : EIATTR_VRC_CTA_INIT_COUNT
	.align		4
        /*0054*/ 	.byte	0x02, 0x4a
	.zero		1
	.zero		1


	//----- nvinfo : EIATTR_EXIT_INSTR_OFFSETS
	.align		4
        /*0058*/ 	.byte	0x04, 0x1c
        /*005a*/ 	.short	(.L_29 - .L_28)


	//   ....[0]....
.L_28:
        /*005c*/ 	.word	0x00000070


	//   ....[1]....
        /*0060*/ 	.word	0x00000130


	//----- nvinfo : EIATTR_CBANK_PARAM_SIZE
	.align		4
.L_29:
        /*0064*/ 	.byte	0x03, 0x19
        /*0066*/ 	.short	0x001c


	//----- nvinfo : EIATTR_PARAM_CBANK
	.align		4
        /*0068*/ 	.byte	0x04, 0x0a
        /*006a*/ 	.short	(.L_31 - .L_30)
	.align		4
.L_30:
        /*006c*/ 	.word	index@(.nv.constant0._Z9sumArraysPKiS0_Pii)
        /*0070*/ 	.short	0x0380
        /*0072*/ 	.short	0x001c


	//----- nvinfo : EIATTR_SW_WAR
	.align		4
.L_31:
        /*0074*/ 	.byte	0x04, 0x36
        /*0076*/ 	.short	(.L_33 - .L_32)
.L_32:
        /*0078*/ 	.word	0x00000008
.L_33:


//--------------------- .nv.info._Z9cubeArrayPKiPii --------------------------
	.section	.nv.info._Z9cubeArrayPKiPii,"",@"SHT_CUDA_INFO"
	.sectionflags	@""
	.align	4


	//----- nvinfo : EIATTR_CUDA_API_VERSION
	.align		4
        /*0000*/ 	.byte	0x04, 0x37
        /*0002*/ 	.short	(.L_35 - .L_34)
.L_34:
        /*0004*/ 	.word	0x00000082


	//----- nvinfo : EIATTR_KPARAM_INFO
	.align		4
.L_35:
        /*0008*/ 	.byte	0x04, 0x17
        /*000a*/ 	.short	(.L_37 - .L_36)
.L_36:
        /*000c*/ 	.word	0x00000000
        /*0010*/ 	.short	0x0002
        /*0012*/ 	.short	0x0010
        /*0014*/ 	.byte	0x00, 0xf0, 0x11, 0x00


	//----- nvinfo : EIATTR_KPARAM_INFO
	.align		4
.L_37:
        /*0018*/ 	.byte	0x04, 0x17
        /*001a*/ 	.short	(.L_39 - .L_38)
.L_38:
        /*001c*/ 	.word	0x00000000
        /*0020*/ 	.short	0x0001
        /*0022*/ 	.short	0x0008
        /*0024*/ 	.byte	0x00, 0xf5, 0x21, 0x00


	//----- nvinfo : EIATTR_KPARAM_INFO
	.align		4
.L_39:
        /*0028*/ 	.byte	0x04, 0x17
        /*002a*/ 	.short	(.L_41 - .L_40)
.L_40:
        /*002c*/ 	.word	0x00000000
        /*0030*/ 	.short	0x0000
        /*0032*/ 	.short	0x0000
        /*0034*/ 	.byte	0x00, 0xf5, 0x21, 0x00


	//----- nvinfo : EIATTR_SPARSE_MMA_MASK
	.align		4
.L_41:
        /*0038*/ 	.byte	0x03, 0x50
        /*003a*/ 	.short	0x0000


	//----- nvinfo : EIATTR_MAXREG_COUNT
	.align		4
        /*003c*/ 	.byte	0x03, 0x1b
        /*003e*/ 	.short	0x00ff


	//----- nvinfo : EIATTR_MERCURY_ISA_VERSION
	.align		4
        /*0040*/ 	.byte	0x03, 0x5f
        /*0042*/ 	.short	0x0101


	//----- nvinfo : EIATTR_VRC_CTA_INIT_COUNT
	.align		4
        /*0044*/ 	.byte	0x02, 0x4a
	.zero		1
	.zero		1


	//----- nvinfo : EIATTR_EXIT_INSTR_OFFSETS
	.align		4
        /*0048*/ 	.byte	0x04, 0x1c
        /*004a*/ 	.short	(.L_43 - .L_42)


	//   ....[0]....
.L_42:
        /*004c*/ 	.word	0x00000070


	//   ....[1]....
        /*0050*/ 	.word	0x00000110


	//----- nvinfo : EIATTR_CBANK_PARAM_SIZE
	.align		4
.L_43:
        /*0054*/ 	.byte	0x03, 0x19
        /*0056*/ 	.short	0x0014


	//----- nvinfo : EIATTR_PARAM_CBANK
	.align		4
        /*0058*/ 	.byte	0x04, 0x0a
        /*005a*/ 	.short	(.L_45 - .L_44)
	.align		4
.L_44:
        /*005c*/ 	.word	index@(.nv.constant0._Z9cubeArrayPKiPii)
        /*0060*/ 	.short	0x0380
        /*0062*/ 	.short	0x0014


	//----- nvinfo : EIATTR_SW_WAR
	.align		4
.L_45:
        /*0064*/ 	.byte	0x04, 0x36
        /*0066*/ 	.short	(.L_47 - .L_46)
.L_46:
        /*0068*/ 	.word	0x00000008
.L_47:


//--------------------- .nv.info._Z11squareArrayPKiPii --------------------------
	.section	.nv.info._Z11squareArrayPKiPii,"",@"SHT_CUDA_INFO"
	.sectionflags	@""
	.align	4


	//----- nvinfo : EIATTR_CUDA_API_VERSION
	.align		4
        /*0000*/ 	.byte	0x04, 0x37
        /*0002*/ 	.short	(.L_49 - .L_48)
.L_48:
        /*0004*/ 	.word	0x00000082


	//----- nvinfo : EIATTR_KPARAM_INFO
	.align		4
.L_49:
        /*0008*/ 	.byte	0x04, 0x17
        /*000a*/ 	.short	(.L_51 - .L_50)
.L_50:
        /*000c*/ 	.word	0x00000000
        /*0010*/ 	.short	0x0002
        /*0012*/ 	.short	0x0010
        /*0014*/ 	.byte	0x00, 0xf0, 0x11, 0x00


	//----- nvinfo : EIATTR_KPARAM_INFO
	.align		4
.L_51:
        /*0018*/ 	.byte	0x04, 0x17
        /*001a*/ 	.short	(.L_53 - .L_52)
.L_52:
        /*001c*/ 	.word	0x00000000
        /*0020*/ 	.short	0x0001
        /*0022*/ 	.short	0x0008
        /*0024*/ 	.byte	0x00, 0xf5, 0x21, 0x00


	//----- nvinfo : EIATTR_KPARAM_INFO
	.align		4
.L_53:
        /*0028*/ 	.byte	0x04, 0x17
        /*002a*/ 	.short	(.L_55 - .L_54)
.L_54:
        /*002c*/ 	.word	0x00000000
        /*0030*/ 	.short	0x0000
        /*0032*/ 	.short	0x0000
        /*0034*/ 	.byte	0x00, 0xf5, 0x21, 0x00


	//----- nvinfo : EIATTR_SPARSE_MMA_MASK
	.align		4
.L_55:
        /*0038*/ 	.byte	0x03, 0x50
        /*003a*/ 	.short	0x0000


	//----- nvinfo : EIATTR_MAXREG_COUNT
	.align		4
        /*003c*/ 	.byte	0x03, 0x1b
        /*003e*/ 	.short	0x00ff


	//----- nvinfo : EIATTR_MERCURY_ISA_VERSION
	.align		4
        /*0040*/ 	.byte	0x03, 0x5f
        /*0042*/ 	.short	0x0101


	//----- nvinfo : EIATTR_VRC_CTA_INIT_COUNT
	.align		4
        /*0044*/ 	.byte	0x02, 0x4a
	.zero		1
	.zero		1


	//----- nvinfo : EIATTR_EXIT_INSTR_OFFSETS
	.align		4
        /*0048*/ 	.byte	0x04, 0x1c
        /*004a*/ 	.short	(.L_57 - .L_56)


	//   ....[0]....
.L_56:
        /*004c*/ 	.word	0x00000070


	//   ....[1]....
        /*0050*/ 	.word	0x00000100


	//----- nvinfo : EIATTR_CBANK_PARAM_SIZE
	.align		4
.L_57:
        /*0054*/ 	.byte	0x03, 0x19
        /*0056*/ 	.short	0x0014


	//----- nvinfo : EIATTR_PARAM_CBANK
	.align		4
        /*0058*/ 	.byte	0x04, 0x0a
        /*005a*/ 	.short	(.L_59 - .L_58)
	.align		4
.L_58:
        /*005c*/ 	.word	index@(.nv.constant0._Z11squareArrayPKiPii)
        /*0060*/ 	.short	0x0380
        /*0062*/ 	.short	0x0014


	//----- nvinfo : EIATTR_SW_WAR
	.align		4
.L_59:
        /*0064*/ 	.byte	0x04, 0x36
        /*0066*/ 	.short	(.L_61 - .L_60)
.L_60:
        /*0068*/ 	.word	0x00000008
.L_61:


//--------------------- .nv.callgraph             --------------------------
	.section	.nv.callgraph,"",@"SHT_CUDA_CALLGRAPH"
	.align	4
	.sectionentsize	8
	.align		4
        /*0000*/ 	.word	0x00000000
	.align		4
        /*0004*/ 	.word	0xffffffff
	.align		4
        /*0008*/ 	.word	0x00000000
	.align		4
        /*000c*/ 	.word	0xfffffffe
	.align		4
        /*0010*/ 	.word	0x00000000
	.align		4
        /*0014*/ 	.word	0xfffffffd
	.align		4
        /*0018*/ 	.word	0x00000000
	.align		4
        /*001c*/ 	.word	0xfffffffc


//--------------------- .text._Z9sumArraysPKiS0_Pii --------------------------
	.section	.text._Z9sumArraysPKiS0_Pii,"ax",@progbits
	.align	128
        .global         _Z9sumArraysPKiS0_Pii
        .type           _Z9sumArraysPKiS0_Pii,@function
        .size           _Z9sumArraysPKiS0_Pii,(.L_x_3 - _Z9sumArraysPKiS0_Pii)
        .other          _Z9sumArraysPKiS0_Pii,@"STO_CUDA_ENTRY STV_DEFAULT"
_Z9sumArraysPKiS0_Pii:
.text._Z9sumArraysPKiS0_Pii:
[----:B------:R-:W-:Y:S01]  /*0000*/  LDC R1, c[0x0][0x37c] ;  /* 0x0000df00ff017b82 */ /* 0x000fe20000000800 */
[----:B------:R-:W0:Y:S07]  /*0010*/  S2R R9, SR_TID.X ;  /* 0x0000000000097919 */ /* 0x000e2e0000002100 */
[----:B------:R-:W0:Y:S01]  /*0020*/  S2UR UR4, SR_CTAID.X ;  /* 0x00000000000479c3 */ /* 0x000e220000002500 */
[----:B------:R-:W1:Y:S07]  /*0030*/  LDCU UR5, c[0x0][0x398] ;  /* 0x00007300ff0577ac */ /* 0x000e6e0008000800 */
[----:B------:R-:W0:Y:S02]  /*0040*/  LDC R0, c[0x0][0x360] ;  /* 0x0000d800ff007b82 */ /* 0x000e240000000800 */
[----:B0-----:R-:W-:-:S05]  /*0050*/  IMAD R9, R0, UR4, R9 ;  /* 0x0000000400097c24 */ /* 0x001fca000f8e0209 */
[----:B-1----:R-:W-:-:S13]  /*0060*/  ISETP.GE.AND P0, PT, R9, UR5, PT ;  /* 0x0000000509007c0c */ /* 0x002fda000bf06270 */
[----:B------:R-:W-:Y:S05]  /*0070*/  @P0 EXIT ;  /* 0x000000000000094d */ /* 0x000fea0003800000 */
[----:B------:R-:W0:Y:S01]  /*0080*/  LDC.64 R2, c[0x0][0x380] ;  /* 0x0000e000ff027b82 */ /* 0x000e220000000a00 */
[----:B------:R-:W1:Y:S07]  /*0090*/  LDCU.64 UR4, c[0x0][0x358] ;  /* 0x00006b00ff0477ac */ /* 0x000e6e0008000a00 */
[----:B------:R-:W2:Y:S08]  /*00a0*/  LDC.64 R4, c[0x0][0x388] ;  /* 0x0000e200ff047b82 */ /* 0x000eb00000000a00 */
[----:B------:R-:W3:Y:S01]  /*00b0*/  LDC.64 R6, c[0x0][0x390] ;  /* 0x0000e400ff067b82 */ /* 0x000ee20000000a00 */
[----:B0-----:R-:W-:-:S06]  /*00c0*/  IMAD.WIDE R2, R9, 0x4, R2 ;  /* 0x0000000409027825 */ /* 0x001fcc00078e0202 */
[----:B-1----:R-:W4:Y:S01]  /*00d0*/  LDG.E R2, desc[UR4][R2.64] ;  /* 0x0000000402027981 */ /* 0x002f22000c1e1900 */
[----:B--2---:R-:W-:-:S06]  /*00e0*/  IMAD.WIDE R4, R9, 0x4, R4 ;  /* 0x0000000409047825 */ /* 0x004fcc00078e0204 */
[----:B------:R-:W4:Y:S01]  /*00f0*/  LDG.E R5, desc[UR4][R4.64] ;  /* 0x0000000404057981 */ /* 0x000f22000c1e1900 */
[----:B---3--:R-:W-:Y:S01]  /*0100*/  IMAD.WIDE R6, R9, 0x4, R6 ;  /* 0x0000000409067825 */ /* 0x008fe200078e0206 */
[----:B----4-:R-:W-:-:S05]  /*0110*/  IADD3 R9, PT, PT, R2, R5, RZ ;  /* 0x0000000502097210 */ /* 0x010fca0007ffe0ff */
[----:B------:R-:W-:Y:S01]  /*0120*/  STG.E desc[UR4][R6.64], R9 ;  /* 0x0000000906007986 */ /* 0x000fe2000c101904 */
[----:B------:R-:W-:Y:S05]  /*0130*/  EXIT ;  /* 0x000000000000794d */ /* 0x000fea0003800000 */
.L_x_0:
[----:B------:R-:W-:-:S00]  /*0140*/  BRA `(.L_x_0) ;  /* 0xfffffffc00fc7947 */ /* 0x000fc0000383ffff */
[----:B------:R-:W-:-:S00]  /*0150*/  NOP ;  /* 0x0000000000007918 */ /* 0x000fc00000000000 */
        /* <DEDUP_REMOVED lines=10> */
.L_x_3:


//--------------------- .text._Z9cubeArrayPKiPii  --------------------------
	.section	.text._Z9cubeArrayPKiPii,"ax",@progbits
	.align	128
        .global         _Z9cubeArrayPKiPii
        .type           _Z9cubeArrayPKiPii,@function
        .size           _Z9cubeArrayPKiPii,(.L_x_4 - _Z9cubeArrayPKiPii)
        .other          _Z9cubeArrayPKiPii,@"STO_CUDA_ENTRY STV_DEFAULT"
_Z9cubeArrayPKiPii:
.text._Z9cubeArrayPKiPii:
        /* <DEDUP_REMOVED lines=10> */
[----:B------:R-:W2:Y:S01]  /*00a0*/  LDC.64 R4, c[0x0][0x388] ;  /* 0x0000e200ff047b82 */ /* 0x000ea20000000a00 */
[----:B0-----:R-:W-:-:S06]  /*00b0*/  IMAD.WIDE R2, R7, 0x4, R2 ;  /* 0x0000000407027825 */ /* 0x001fcc00078e0202 */
[----:B-1----:R-:W3:Y:S01]  /*00c0*/  LDG.E R2, desc[UR4][R2.64] ;  /* 0x0000000402027981 */ /* 0x002ee2000c1e1900 */
[----:B--2---:R-:W-:-:S04]  /*00d0*/  IMAD.WIDE R4, R7, 0x4, R4 ;  /* 0x0000000407047825 */ /* 0x004fc800078e0204 */
[----:B---3--:R-:W-:-:S04]  /*00e0*/  IMAD R9, R2, R2, RZ ;  /* 0x0000000202097224 */ /* 0x008fc800078e02ff */
[----:B------:R-:W-:-:S05]  /*00f0*/  IMAD R9, R2, R9, RZ ;  /* 0x0000000902097224 */ /* 0x000fca00078e02ff */
[----:B------:R-:W-:Y:S01]  /*0100*/  STG.E desc[UR4][R4.64], R9 ;  /* 0x0000000904007986 */ /* 0x000fe2000c101904 */
[----:B------:R-:W-:Y:S05]  /*0110*/  EXIT ;  /* 0x000000000000794d */ /* 0x000fea0003800000 */
.L_x_1:
        /* <DEDUP_REMOVED lines=14> */
.L_x_4:


//--------------------- .text._Z11squareArrayPKiPii --------------------------
	.section	.text._Z11squareArrayPKiPii,"ax",@progbits
	.align	128
        .global         _Z11squareArrayPKiPii
        .type           _Z11squareArrayPKiPii,@function
        .size           _Z11squareArrayPKiPii,(.L_x_5 - _Z11squareArrayPKiPii)
        .other          _Z11squareArrayPKiPii,@"STO_CUDA_ENTRY STV_DEFAULT"
_Z11squareArrayPKiPii:
.text._Z11squareArrayPKiPii:
        /* <DEDUP_REMOVED lines=14> */
[----:B---3--:R-:W-:-:S05]  /*00e0*/  IMAD R7, R2, R2, RZ ;  /* 0x0000000202077224 */ /* 0x008fca00078e02ff */
[----:B------:R-:W-:Y:S01]  /*00f0*/  STG.E desc[UR4][R4.64], R7 ;  /* 0x0000000704007986 */ /* 0x000fe2000c101904 */
[----:B------:R-:W-:Y:S05]  /*0100*/  EXIT ;  /* 0x000000000000794d */ /* 0x000fea0003800000 */
.L_x_2:
        /* <DEDUP_REMOVED lines=15> */
.L_x_5:


//--------------------- .nv.shared.reserved.0     --------------------------
	.section	.nv.shared.reserved.0,"aw",@nobits
	.weak		__nv_reservedSMEM_offset_0_alias
	.size		__nv_reservedSMEM_offset_0_alias, 0, 64
	.other		__nv_reservedSMEM_offset_0_alias,@"STO_CUDA_RESERVED_SHARED STV_DEFAULT"
__nv_reservedSMEM_offset_0_alias:
	.zero		0
	.zero		64


//--------------------- .nv.constant0._Z9sumArraysPKiS0_Pii --------------------------
	.section	.nv.constant0._Z9sumArraysPKiS0_Pii,"a",@progbits
	.sectionflags	@""
	.align	4
.nv.constant0._Z9sumArraysPKiS0_Pii:
	.zero		924


//--------------------- .nv.constant0._Z9cubeArrayPKiPii --------------------------
	.section	.nv.constant0._Z9cubeArrayPKiPii,"a",@progbits
	.sectionflags	@""
	.align	4
.nv.constant0._Z9cubeArrayPKiPii:
	.zero		916


//--------------------- .nv.constant0._Z11squareArrayPKiPii --------------------------
	.section	.nv.constant0._Z11squareArrayPKiPii,"a",@progbits
	.sectionflags	@""
	.align	4
.nv.constant0._Z11squareArrayPKiPii:
	.zero		916


//--------------------- SYMBOLS --------------------------

	.type		.nv.reservedSmem.offset0,@object
	.size		.nv.reservedSmem.offset0,0x4
